//
// Generated by NVIDIA NVVM Compiler
//
// Compiler Build ID: CL-36424714
// Cuda compilation tools, release 13.0, V13.0.88
// Based on NVVM 20.0.0
//

.version 9.0
.target sm_100
.address_size 64

	// .globl	_Z15update_velocityPfS_S_S_fff

.visible .entry _Z15update_velocityPfS_S_S_fff(
	.param .u64 .ptr .align 1 _Z15update_velocityPfS_S_S_fff_param_0,
	.param .u64 .ptr .align 1 _Z15update_velocityPfS_S_S_fff_param_1,
	.param .u64 .ptr .align 1 _Z15update_velocityPfS_S_S_fff_param_2,
	.param .u64 .ptr .align 1 _Z15update_velocityPfS_S_S_fff_param_3,
	.param .f32 _Z15update_velocityPfS_S_S_fff_param_4,
	.param .f32 _Z15update_velocityPfS_S_S_fff_param_5,
	.param .f32 _Z15update_velocityPfS_S_S_fff_param_6
)
{
	.reg .pred 	%p<4>;
	.reg .b32 	%r<15>;
	.reg .b32 	%f<24>;
	.reg .b64 	%rd<21>;

	ld.param.u64 	%rd1, [_Z15update_velocityPfS_S_S_fff_param_0];
	ld.param.u64 	%rd2, [_Z15update_velocityPfS_S_S_fff_param_1];
	ld.param.u64 	%rd3, [_Z15update_velocityPfS_S_S_fff_param_2];
	ld.param.u64 	%rd4, [_Z15update_velocityPfS_S_S_fff_param_3];
	ld.param.f32 	%f1, [_Z15update_velocityPfS_S_S_fff_param_4];
	ld.param.f32 	%f2, [_Z15update_velocityPfS_S_S_fff_param_5];
	ld.param.f32 	%f3, [_Z15update_velocityPfS_S_S_fff_param_6];
	mov.u32 	%r4, %ctaid.x;
	mov.u32 	%r5, %ntid.x;
	mov.u32 	%r6, %tid.x;
	mad.lo.s32 	%r1, %r4, %r5, %r6;
	add.s32 	%r2, %r1, 1;
	mov.u32 	%r7, %ctaid.y;
	mov.u32 	%r8, %ntid.y;
	mov.u32 	%r9, %tid.y;
	mad.lo.s32 	%r10, %r7, %r8, %r9;
	setp.gt.s32 	%p1, %r2, 126;
	setp.gt.u32 	%p2, %r10, 125;
	or.pred  	%p3, %p1, %p2;
	@%p3 bra 	$L__BB0_2;
	cvta.to.global.u64 	%rd5, %rd1;
	cvta.to.global.u64 	%rd6, %rd3;
	cvta.to.global.u64 	%rd7, %rd2;
	cvta.to.global.u64 	%rd8, %rd4;
	shl.b32 	%r11, %r10, 7;
	add.s32 	%r12, %r11, %r1;
	cvt.s64.s32 	%rd9, %r2;
	cvt.u64.u32 	%rd10, %r11;
	add.s64 	%rd11, %rd10, %rd9;
	shl.b64 	%rd12, %rd11, 2;
	add.s64 	%rd13, %rd5, %rd12;
	ld.global.f32 	%f4, [%rd13+512];
	add.s32 	%r13, %r12, 128;
	mul.wide.s32 	%rd14, %r13, 4;
	add.s64 	%rd15, %rd5, %rd14;
	ld.global.f32 	%f5, [%rd15];
	add.f32 	%f6, %f4, %f4;
	sub.f32 	%f7, %f5, %f6;
	ld.global.f32 	%f8, [%rd13+516];
	add.f32 	%f9, %f7, %f8;
	mul.f32 	%f10, %f1, %f9;
	mul.f32 	%f11, %f2, %f2;
	div.rn.f32 	%f12, %f10, %f11;
	add.f32 	%f13, %f4, %f12;
	add.s64 	%rd16, %rd6, %rd12;
	st.global.f32 	[%rd16+512], %f13;
	add.s64 	%rd17, %rd7, %rd12;
	ld.global.f32 	%f14, [%rd17+512];
	add.s32 	%r14, %r11, %r2;
	mul.wide.s32 	%rd18, %r14, 4;
	add.s64 	%rd19, %rd7, %rd18;
	ld.global.f32 	%f15, [%rd19];
	add.f32 	%f16, %f14, %f14;
	sub.f32 	%f17, %f15, %f16;
	ld.global.f32 	%f18, [%rd19+1024];
	add.f32 	%f19, %f17, %f18;
	mul.f32 	%f20, %f1, %f19;
	mul.f32 	%f21, %f3, %f3;
	div.rn.f32 	%f22, %f20, %f21;
	add.f32 	%f23, %f14, %f22;
	add.s64 	%rd20, %rd8, %rd12;
	st.global.f32 	[%rd20+512], %f23;
$L__BB0_2:
	ret;

}


// ===== COMPILED SASS (sm_100) =====

	.target	sm_100

	.elftype	@"ET_EXEC"


//--------------------- .note.nv.tkinfo           --------------------------
	.section	.note.nv.tkinfo,"",@"SHT_NOTE"
	.sectionflags	@"SHF_NOTE_NV_TKINFO"
	.tkinfo
        /*0018*/ 	.word	0x00000002
        /*0030*/ 	.string	""
        /*0030*/ 	.string	"ptxas"
        /*0030*/ 	.string	"Cuda compilation tools, release 13.0, V13.0.88"
        /*0030*/ 	.string	"Build cuda_13.0.r13.0/compiler.36424714_0"
        /*0030*/ 	.string	"-arch sm_100 -m 64 "



//--------------------- .note.nv.cuinfo           --------------------------
	.section	.note.nv.cuinfo,"",@"SHT_NOTE"
	.sectionflags	@"SHF_NOTE_NV_CUINFO"
        /*0018*/ 	.short	0x0002
        /*001a*/ 	.short	0x0064
        /*001c*/ 	.short	0x0082
	.zero		2


//--------------------- .nv.info                  --------------------------
	.section	.nv.info,"",@"SHT_CUDA_INFO"
	.align	4


	//----- nvinfo : EIATTR_REGCOUNT
	.align		4
        /*0000*/ 	.byte	0x04, 0x2f
        /*0002*/ 	.short	(.L_1 - .L_0)
	.align		4
.L_0:
        /*0004*/ 	.word	index@(_Z15update_velocityPfS_S_S_fff)
        /*0008*/ 	.word	0x00000014


	//----- nvinfo : EIATTR_FRAME_SIZE
	.align		4
.L_1:
        /*000c*/ 	.byte	0x04, 0x11
        /*000e*/ 	.short	(.L_3 - .L_2)
	.align		4
.L_2:
        /*0010*/ 	.word	index@($__internal_0_$__cuda_sm3x_div_rn_noftz_f32_slowpath)
        /*0014*/ 	.word	0x00000000


	//----- nvinfo : EIATTR_FRAME_SIZE
	.align		4
.L_3:
        /*0018*/ 	.byte	0x04, 0x11
        /*001a*/ 	.short	(.L_5 - .L_4)
	.align		4
.L_4:
        /*001c*/ 	.word	index@(_Z15update_velocityPfS_S_S_fff)
        /*0020*/ 	.word	0x00000000


	//----- nvinfo : EIATTR_MIN_STACK_SIZE
	.align		4
.L_5:
        /*0024*/ 	.byte	0x04, 0x12
        /*0026*/ 	.short	(.L_7 - .L_6)
	.align		4
.L_6:
        /*0028*/ 	.word	index@(_Z15update_velocityPfS_S_S_fff)
        /*002c*/ 	.word	0x00000000
.L_7:


//--------------------- .nv.compat                --------------------------
	.section	.nv.compat,"",@"SHT_CUDA_COMPAT_INFO"
	.align	4
        /*0000*/ 	.byte	0x02, 0x09, 0x00, 0x00, 0x02, 0x02, 0x01, 0x00, 0x02, 0x05, 0x05, 0x00, 0x03, 0x07, 0x01, 0x01
        /*0010*/ 	.byte	0x02, 0x03, 0x00, 0x00, 0x02, 0x06, 0x01, 0x00, 0x04, 0x0b, 0x08, 0x00, 0x01, 0x00, 0x00, 0x00
        /*0020*/ 	.byte	0x00, 0x00, 0x00, 0x00


//--------------------- .nv.info._Z15update_velocityPfS_S_S_fff --------------------------
	.section	.nv.info._Z15update_velocityPfS_S_S_fff,"",@"SHT_CUDA_INFO"
	.sectionflags	@""
	.align	4


	//----- nvinfo : EIATTR_CUDA_API_VERSION
	.align		4
        /*0000*/ 	.byte	0x04, 0x37
        /*0002*/ 	.short	(.L_9 - .L_8)
.L_8:
        /*0004*/ 	.word	0x00000082


	//----- nvinfo : EIATTR_KPARAM_INFO
	.align		4
.L_9:
        /*0008*/ 	.byte	0x04, 0x17
        /*000a*/ 	.short	(.L_11 - .L_10)
.L_10:
        /*000c*/ 	.word	0x00000000
        /*0010*/ 	.short	0x0006
        /*0012*/ 	.short	0x0028
        /*0014*/ 	.byte	0x00, 0xf0, 0x11, 0x00


	//----- nvinfo : EIATTR_KPARAM_INFO
	.align		4
.L_11:
        /*0018*/ 	.byte	0x04, 0x17
        /*001a*/ 	.short	(.L_13 - .L_12)
.L_12:
        /*001c*/ 	.word	0x00000000
        /*0020*/ 	.short	0x0005
        /*0022*/ 	.short	0x0024
        /*0024*/ 	.byte	0x00, 0xf0, 0x11, 0x00


	//----- nvinfo : EIATTR_KPARAM_INFO
	.align		4
.L_13:
        /*0028*/ 	.byte	0x04, 0x17
        /*002a*/ 	.short	(.L_15 - .L_14)
.L_14:
        /*002c*/ 	.word	0x00000000
        /*0030*/ 	.short	0x0004
        /*0032*/ 	.short	0x0020
        /*0034*/ 	.byte	0x00, 0xf0, 0x11, 0x00


	//----- nvinfo : EIATTR_KPARAM_INFO
	.align		4
.L_15:
        /*0038*/ 	.byte	0x04, 0x17
        /*003a*/ 	.short	(.L_17 - .L_16)
.L_16:
        /*003c*/ 	.word	0x00000000
        /*0040*/ 	.short	0x0003
        /*0042*/ 	.short	0x0018
        /*0044*/ 	.byte	0x00, 0xf5, 0x21, 0x00


	//----- nvinfo : EIATTR_KPARAM_INFO
	.align		4
.L_17:
        /*0048*/ 	.byte	0x04, 0x17
        /*004a*/ 	.short	(.L_19 - .L_18)
.L_18:
        /*004c*/ 	.word	0x00000000
        /*0050*/ 	.short	0x0002
        /*0052*/ 	.short	0x0010
        /*0054*/ 	.byte	0x00, 0xf5, 0x21, 0x00


	//----- nvinfo : EIATTR_KPARAM_INFO
	.align		4
.L_19:
        /*0058*/ 	.byte	0x04, 0x17
        /*005a*/ 	.short	(.L_21 - .L_20)
.L_20:
        /*005c*/ 	.word	0x00000000
        /*0060*/ 	.short	0x0001
        /*0062*/ 	.short	0x0008
        /*0064*/ 	.byte	0x00, 0xf5, 0x21, 0x00


	//----- nvinfo : EIATTR_KPARAM_INFO
	.align		4
.L_21:
        /*0068*/ 	.byte	0x04, 0x17
        /*006a*/ 	.short	(.L_23 - .L_22)
.L_22:
        /*006c*/ 	.word	0x00000000
        /*0070*/ 	.short	0x0000
        /*0072*/ 	.short	0x0000
        /*0074*/ 	.byte	0x00, 0xf5, 0x21, 0x00


	//----- nvinfo : EIATTR_SPARSE_MMA_MASK
	.align		4
.L_23:
        /*0078*/ 	.byte	0x03, 0x50
        /*007a*/ 	.short	0x0000


	//----- nvinfo : EIATTR_MAXREG_COUNT
	.align		4
        /*007c*/ 	.byte	0x03, 0x1b
        /*007e*/ 	.short	0x00ff


	//----- nvinfo : EIATTR_MERCURY_ISA_VERSION
	.align		4
        /*0080*/ 	.byte	0x03, 0x5f
        /*0082*/ 	.short	0x0101


	//----- nvinfo : EIATTR_VRC_CTA_INIT_COUNT
	.align		4
        /*0084*/ 	.byte	0x02, 0x4a
	.zero		1
	.zero		1


	//----- nvinfo : EIATTR_EXIT_INSTR_OFFSETS
	.align		4
        /*0088*/ 	.byte	0x04, 0x1c
        /*008a*/ 	.short	(.L_25 - .L_24)


	//   ....[0]....
.L_24:
        /*008c*/ 	.word	0x000000c0


	//   ....[1]....
        /*0090*/ 	.word	0x00000580


	//----- nvinfo : EIATTR_CRS_STACK_SIZE
	.align		4
.L_25:
        /*0094*/ 	.byte	0x04, 0x1e
        /*0096*/ 	.short	(.L_27 - .L_26)
.L_26:
        /*0098*/ 	.word	0x00000000


	//----- nvinfo : EIATTR_CBANK_PARAM_SIZE
	.align		4
.L_27:
        /*009c*/ 	.byte	0x03, 0x19
        /*009e*/ 	.short	0x002c


	//----- nvinfo : EIATTR_PARAM_CBANK
	.align		4
        /*00a0*/ 	.byte	0x04, 0x0a
        /*00a2*/ 	.short	(.L_29 - .L_28)
	.align		4
.L_28:
        /*00a4*/ 	.word	index@(.nv.constant0._Z15update_velocityPfS_S_S_fff)
        /*00a8*/ 	.short	0x0380
        /*00aa*/ 	.short	0x002c


	//----- nvinfo : EIATTR_SW_WAR
	.align		4
.L_29:
        /*00ac*/ 	.byte	0x04, 0x36
        /*00ae*/ 	.short	(.L_31 - .L_30)
.L_30:
        /*00b0*/ 	.word	0x00000008
.L_31:


//--------------------- .nv.callgraph             --------------------------
	.section	.nv.callgraph,"",@"SHT_CUDA_CALLGRAPH"
	.align	4
	.sectionentsize	8
	.align		4
        /*0000*/ 	.word	0x00000000
	.align		4
        /*0004*/ 	.word	0xffffffff
	.align		4
        /*0008*/ 	.word	0x00000000
	.align		4
        /*000c*/ 	.word	0xfffffffe
	.align		4
        /*0010*/ 	.word	0x00000000
	.align		4
        /*0014*/ 	.word	0xfffffffd
	.align		4
        /*0018*/ 	.word	0x00000000
	.align		4
        /*001c*/ 	.word	0xfffffffc


//--------------------- .text._Z15update_velocityPfS_S_S_fff --------------------------
	.section	.text._Z15update_velocityPfS_S_S_fff,"ax",@progbits
	.align	128
        .global         _Z15update_velocityPfS_S_S_fff
        .type           _Z15update_velocityPfS_S_S_fff,@function
        .size           _Z15update_velocityPfS_S_S_fff,(.L_x_16 - _Z15update_velocityPfS_S_S_fff)
        .other          _Z15update_velocityPfS_S_S_fff,@"STO_CUDA_ENTRY STV_DEFAULT"
_Z15update_velocityPfS_S_S_fff:
.text._Z15update_velocityPfS_S_S_fff:
[----:B------:R-:W-:Y:S01]  /*0000*/  LDC R1, c[0x0][0x37c] ;  /* 0x0000df00ff017b82 */ /* 0x000fe20000000800 */
[----:B------:R-:W0:Y:S07]  /*0010*/  S2R R0, SR_TID.X ;  /* 0x0000000000007919 */ /* 0x000e2e0000002100 */
[----:B------:R-:W0:Y:S01]  /*0020*/  LDC R3, c[0x0][0x360] ;  /* 0x0000d800ff037b82 */ /* 0x000e220000000800 */
[----:B------:R-:W1:Y:S07]  /*0030*/  S2R R5, SR_TID.Y ;  /* 0x0000000000057919 */ /* 0x000e6e0000002200 */
[----:B------:R-:W0:Y:S08]  /*0040*/  S2UR UR4, SR_CTAID.X ;  /* 0x00000000000479c3 */ /* 0x000e300000002500 */
[----:B------:R-:W1:Y:S08]  /*0050*/  S2UR UR5, SR_CTAID.Y ;  /* 0x00000000000579c3 */ /* 0x000e700000002600 */
[----:B------:R-:W1:Y:S01]  /*0060*/  LDC R6, c[0x0][0x364] ;  /* 0x0000d900ff067b82 */ /* 0x000e620000000800 */
[----:B0-----:R-:W-:-:S02]  /*0070*/  IMAD R3, R3, UR4, R0 ;  /* 0x0000000403037c24 */ /* 0x001fc4000f8e0200 */
[----:B-1----:R-:W-:Y:S02]  /*0080*/  IMAD R6, R6, UR5, R5 ;  /* 0x0000000506067c24 */ /* 0x002fe4000f8e0205 */
[----:B------:R-:W-:-:S03]  /*0090*/  VIADD R5, R3, 0x1 ;  /* 0x0000000103057836 */ /* 0x000fc60000000000 */
[----:B------:R-:W-:-:S04]  /*00a0*/  ISETP.GT.U32.AND P0, PT, R6, 0x7d, PT ;  /* 0x0000007d0600780c */ /* 0x000fc80003f04070 */
[----:B------:R-:W-:-:S13]  /*00b0*/  ISETP.GT.OR P0, PT, R5, 0x7e, P0 ;  /* 0x0000007e0500780c */ /* 0x000fda0000704670 */
[----:B------:R-:W-:Y:S05]  /*00c0*/  @P0 EXIT ;  /* 0x000000000000094d */ /* 0x000fea0003800000 */
[----:B------:R-:W0:Y:S01]  /*00d0*/  LDCU.64 UR6, c[0x0][0x380] ;  /* 0x00007000ff0677ac */ /* 0x000e220008000a00 */
[----:B------:R-:W1:Y:S01]  /*00e0*/  LDC.64 R10, c[0x0][0x380] ;  /* 0x0000e000ff0a7b82 */ /* 0x000e620000000a00 */
[----:B------:R-:W-:Y:S01]  /*00f0*/  IMAD.SHL.U32 R6, R6, 0x80, RZ ;  /* 0x0000008006067824 */ /* 0x000fe200078e00ff */
[----:B------:R-:W2:Y:S04]  /*0100*/  LDCU.64 UR4, c[0x0][0x358] ;  /* 0x00006b00ff0477ac */ /* 0x000ea80008000a00 */
[C---:B------:R-:W-:Y:S02]  /*0110*/  IADD3 R2, P0, PT, R5.reuse, R6, RZ ;  /* 0x0000000605027210 */ /* 0x040fe40007f1e0ff */
[----:B------:R-:W-:Y:S01]  /*0120*/  IADD3 R3, PT, PT, R6, 0x80, R3 ;  /* 0x0000008006037810 */ /* 0x000fe20007ffe003 */
[----:B------:R-:W3:Y:S01]  /*0130*/  LDC.64 R14, c[0x0][0x3a0] ;  /* 0x0000e800ff0e7b82 */ /* 0x000ee20000000a00 */
[----:B------:R-:W-:Y:S01]  /*0140*/  LEA.HI.X.SX32 R7, R5, RZ, 0x1, P0 ;  /* 0x000000ff05077211 */ /* 0x000fe200000f0eff */
[----:B------:R-:W-:-:S03]  /*0150*/  IMAD.SHL.U32 R4, R2, 0x4, RZ ;  /* 0x0000000402047824 */ /* 0x000fc600078e00ff */
[----:B------:R-:W-:Y:S02]  /*0160*/  SHF.L.U64.HI R2, R2, 0x2, R7 ;  /* 0x0000000202027819 */ /* 0x000fe40000010207 */
[----:B0-----:R-:W-:-:S04]  /*0170*/  IADD3 R8, P0, PT, R4, UR6, RZ ;  /* 0x0000000604087c10 */ /* 0x001fc8000ff1e0ff */
[----:B------:R-:W-:Y:S01]  /*0180*/  IADD3.X R9, PT, PT, R2, UR7, RZ, P0, !PT ;  /* 0x0000000702097c10 */ /* 0x000fe200087fe4ff */
[----:B-1----:R-:W-:-:S04]  /*0190*/  IMAD.WIDE R10, R3, 0x4, R10 ;  /* 0x00000004030a7825 */ /* 0x002fc800078e020a */
[----:B--2---:R-:W2:Y:S04]  /*01a0*/  LDG.E R7, desc[UR4][R8.64+0x200] ;  /* 0x0002000408077981 */ /* 0x004ea8000c1e1900 */
[----:B------:R-:W4:Y:S04]  /*01b0*/  LDG.E R10, desc[UR4][R10.64] ;  /* 0x000000040a0a7981 */ /* 0x000f28000c1e1900 */
[----:B------:R-:W5:Y:S01]  /*01c0*/  LDG.E R0, desc[UR4][R8.64+0x204] ;  /* 0x0002040408007981 */ /* 0x000f62000c1e1900 */
[----:B---3--:R-:W-:Y:S01]  /*01d0*/  FMUL R13, R15, R15 ;  /* 0x0000000f0f0d7220 */ /* 0x008fe20000400000 */
[----:B------:R-:W-:Y:S03]  /*01e0*/  BSSY.RECONVERGENT B0, `(.L_x_0) ;  /* 0x0000011000007945 */ /* 0x000fe60003800200 */
[----:B------:R-:W0:Y:S02]  /*01f0*/  MUFU.RCP R12, R13 ;  /* 0x0000000d000c7308 */ /* 0x000e240000001000 */
[----:B0-----:R-:W-:-:S04]  /*0200*/  FFMA R15, -R13, R12, 1 ;  /* 0x3f8000000d0f7423 */ /* 0x001fc8000000010c */
[----:B------:R-:W-:Y:S01]  /*0210*/  FFMA R15, R12, R15, R12 ;  /* 0x0000000f0c0f7223 */ /* 0x000fe2000000000c */
[----:B--2---:R-:W-:-:S04]  /*0220*/  FADD R3, R7, R7 ;  /* 0x0000000707037221 */ /* 0x004fc80000000000 */
[----:B----4-:R-:W-:-:S04]  /*0230*/  FADD R3, R10, -R3 ;  /* 0x800000030a037221 */ /* 0x010fc80000000000 */
[----:B-----5:R-:W-:-:S04]  /*0240*/  FADD R3, R3, R0 ;  /* 0x0000000003037221 */ /* 0x020fc80000000000 */
[----:B------:R-:W-:-:S04]  /*0250*/  FMUL R0, R3, R14 ;  /* 0x0000000e03007220 */ /* 0x000fc80000400000 */
[----:B------:R-:W0:Y:S01]  /*0260*/  FCHK P0, R0, R13 ;  /* 0x0000000d00007302 */ /* 0x000e220000000000 */
[----:B------:R-:W-:-:S04]  /*0270*/  FFMA R8, R0, R15, RZ ;  /* 0x0000000f00087223 */ /* 0x000fc800000000ff */
[----:B------:R-:W-:-:S04]  /*0280*/  FFMA R3, -R13, R8, R0 ;  /* 0x000000080d037223 */ /* 0x000fc80000000100 */
[----:B------:R-:W-:Y:S01]  /*0290*/  FFMA R14, R15, R3, R8 ;  /* 0x000000030f0e7223 */ /* 0x000fe20000000008 */
[----:B0-----:R-:W-:Y:S06]  /*02a0*/  @!P0 BRA `(.L_x_1) ;  /* 0x0000000000108947 */ /* 0x001fec0003800000 */
[----:B------:R-:W-:Y:S01]  /*02b0*/  IMAD.MOV.U32 R3, RZ, RZ, R13 ;  /* 0x000000ffff037224 */ /* 0x000fe200078e000d */
[----:B------:R-:W-:-:S07]  /*02c0*/  MOV R8, 0x2e0 ;  /* 0x000002e000087802 */ /* 0x000fce0000000f00 */
[----:B------:R-:W-:Y:S05]  /*02d0*/  CALL.REL.NOINC `($__internal_0_$__cuda_sm3x_div_rn_noftz_f32_slowpath) ;  /* 0x0000000000ac7944 */ /* 0x000fea0003c00000 */
[----:B------:R-:W-:-:S07]  /*02e0*/  IMAD.MOV.U32 R14, RZ, RZ, R0 ;  /* 0x000000ffff0e7224 */ /* 0x000fce00078e0000 */
.L_x_1:
[----:B------:R-:W-:Y:S05]  /*02f0*/  BSYNC.RECONVERGENT B0 ;  /* 0x0000000000007941 */ /* 0x000fea0003800200 */
.L_x_0:
[----:B------:R-:W0:Y:S01]  /*0300*/  LDCU.64 UR6, c[0x0][0x390] ;  /* 0x00007200ff0677ac */ /* 0x000e220008000a00 */
[----:B------:R-:W1:Y:S01]  /*0310*/  LDC.64 R12, c[0x0][0x388] ;  /* 0x0000e200ff0c7b82 */ /* 0x000e620000000a00 */
[----:B------:R-:W-:Y:S02]  /*0320*/  IMAD.IADD R5, R5, 0x1, R6 ;  /* 0x0000000105057824 */ /* 0x000fe400078e0206 */
[----:B------:R-:W-:Y:S01]  /*0330*/  FADD R3, R7, R14 ;  /* 0x0000000e07037221 */ /* 0x000fe20000000000 */
[----:B------:R-:W2:Y:S04]  /*0340*/  LDCU.64 UR8, c[0x0][0x388] ;  /* 0x00007100ff0877ac */ /* 0x000ea80008000a00 */
[----:B------:R-:W3:Y:S01]  /*0350*/  LDC R17, c[0x0][0x3a8] ;  /* 0x0000ea00ff117b82 */ /* 0x000ee20000000800 */
[C---:B0-----:R-:W-:Y:S01]  /*0360*/  IADD3 R8, P0, PT, R4.reuse, UR6, RZ ;  /* 0x0000000604087c10 */ /* 0x041fe2000ff1e0ff */
[----:B------:R-:W0:Y:S01]  /*0370*/  LDCU UR6, c[0x0][0x3a0] ;  /* 0x00007400ff0677ac */ /* 0x000e220008000800 */
[----:B--2---:R-:W-:-:S02]  /*0380*/  IADD3 R10, P1, PT, R4, UR8, RZ ;  /* 0x00000008040a7c10 */ /* 0x004fc4000ff3e0ff */
[C---:B------:R-:W-:Y:S01]  /*0390*/  IADD3.X R9, PT, PT, R2.reuse, UR7, RZ, P0, !PT ;  /* 0x0000000702097c10 */ /* 0x040fe200087fe4ff */
[----:B-1----:R-:W-:Y:S01]  /*03a0*/  IMAD.WIDE R6, R5, 0x4, R12 ;  /* 0x0000000405067825 */ /* 0x002fe200078e020c */
[----:B------:R-:W-:-:S03]  /*03b0*/  IADD3.X R11, PT, PT, R2, UR9, RZ, P1, !PT ;  /* 0x00000009020b7c10 */ /* 0x000fc60008ffe4ff */
[----:B------:R1:W-:Y:S04]  /*03c0*/  STG.E desc[UR4][R8.64+0x200], R3 ;  /* 0x0002000308007986 */ /* 0x0003e8000c101904 */
[----:B------:R-:W2:Y:S04]  /*03d0*/  LDG.E R5, desc[UR4][R10.64+0x200] ;  /* 0x000200040a057981 */ /* 0x000ea8000c1e1900 */
[----:B------:R-:W4:Y:S04]  /*03e0*/  LDG.E R0, desc[UR4][R6.64] ;  /* 0x0000000406007981 */ /* 0x000f28000c1e1900 */
[----:B------:R-:W5:Y:S01]  /*03f0*/  LDG.E R15, desc[UR4][R6.64+0x400] ;  /* 0x00040004060f7981 */ /* 0x000f62000c1e1900 */
[----:B---3--:R-:W-:Y:S01]  /*0400*/  FMUL R17, R17, R17 ;  /* 0x0000001111117220 */ /* 0x008fe20000400000 */
[----:B------:R-:W-:Y:S03]  /*0410*/  BSSY.RECONVERGENT B0, `(.L_x_2) ;  /* 0x0000011000007945 */ /* 0x000fe60003800200 */
[----:B------:R-:W1:Y:S02]  /*0420*/  MUFU.RCP R12, R17 ;  /* 0x00000011000c7308 */ /* 0x000e640000001000 */
[----:B-1----:R-:W-:-:S04]  /*0430*/  FFMA R3, -R17, R12, 1 ;  /* 0x3f80000011037423 */ /* 0x002fc8000000010c */
[----:B------:R-:W-:Y:S01]  /*0440*/  FFMA R3, R12, R3, R12 ;  /* 0x000000030c037223 */ /* 0x000fe2000000000c */
[----:B--2---:R-:W-:-:S04]  /*0450*/  FADD R13, R5, R5 ;  /* 0x00000005050d7221 */ /* 0x004fc80000000000 */
[----:B----4-:R-:W-:-:S04]  /*0460*/  FADD R0, R0, -R13 ;  /* 0x8000000d00007221 */ /* 0x010fc80000000000 */
[----:B-----5:R-:W-:-:S04]  /*0470*/  FADD R0, R0, R15 ;  /* 0x0000000f00007221 */ /* 0x020fc80000000000 */
[----:B0-----:R-:W-:-:S04]  /*0480*/  FMUL R0, R0, UR6 ;  /* 0x0000000600007c20 */ /* 0x001fc80008400000 */
        /* <DEDUP_REMOVED lines=9> */
.L_x_3:
[----:B------:R-:W-:Y:S05]  /*0520*/  BSYNC.RECONVERGENT B0 ;  /* 0x0000000000007941 */ /* 0x000fea0003800200 */
.L_x_2:
[----:B------:R-:W0:Y:S01]  /*0530*/  LDCU.64 UR6, c[0x0][0x398] ;  /* 0x00007300ff0677ac */ /* 0x000e220008000a00 */
[----:B------:R-:W-:Y:S01]  /*0540*/  FADD R5, R5, R8 ;  /* 0x0000000805057221 */ /* 0x000fe20000000000 */
[----:B0-----:R-:W-:-:S04]  /*0550*/  IADD3 R6, P0, PT, R4, UR6, RZ ;  /* 0x0000000604067c10 */ /* 0x001fc8000ff1e0ff */
[----:B------:R-:W-:-:S05]  /*0560*/  IADD3.X R7, PT, PT, R2, UR7, RZ, P0, !PT ;  /* 0x0000000702077c10 */ /* 0x000fca00087fe4ff */
[----:B------:R-:W-:Y:S01]  /*0570*/  STG.E desc[UR4][R6.64+0x200], R5 ;  /* 0x0002000506007986 */ /* 0x000fe2000c101904 */
[----:B------:R-:W-:Y:S05]  /*0580*/  EXIT ;  /* 0x000000000000794d */ /* 0x000fea0003800000 */
        .weak           $__internal_0_$__cuda_sm3x_div_rn_noftz_f32_slowpath
        .type           $__internal_0_$__cuda_sm3x_div_rn_noftz_f32_slowpath,@function
        .size           $__internal_0_$__cuda_sm3x_div_rn_noftz_f32_slowpath,(.L_x_16 - $__internal_0_$__cuda_sm3x_div_rn_noftz_f32_slowpath)
$__internal_0_$__cuda_sm3x_div_rn_noftz_f32_slowpath:
[----:B------:R-:W-:Y:S01]  /*0590*/  SHF.R.U32.HI R10, RZ, 0x17, R3 ;  /* 0x00000017ff0a7819 */ /* 0x000fe20000011603 */
[----:B------:R-:W-:Y:S01]  /*05a0*/  BSSY.RECONVERGENT B1, `(.L_x_4) ;  /* 0x0000062000017945 */ /* 0x000fe20003800200 */
[----:B------:R-:W-:Y:S02]  /*05b0*/  SHF.R.U32.HI R9, RZ, 0x17, R0 ;  /* 0x00000017ff097819 */ /* 0x000fe40000011600 */
[----:B------:R-:W-:Y:S02]  /*05c0*/  LOP3.LUT R10, R10, 0xff, RZ, 0xc0, !PT ;  /* 0x000000ff0a0a7812 */ /* 0x000fe400078ec0ff */
[----:B------:R-:W-:-:S03]  /*05d0*/  LOP3.LUT R14, R9, 0xff, RZ, 0xc0, !PT ;  /* 0x000000ff090e7812 */ /* 0x000fc600078ec0ff */
[----:B------:R-:W-:Y:S02]  /*05e0*/  VIADD R12, R10, 0xffffffff ;  /* 0xffffffff0a0c7836 */ /* 0x000fe40000000000 */
[----:B------:R-:W-:-:S03]  /*05f0*/  VIADD R11, R14, 0xffffffff ;  /* 0xffffffff0e0b7836 */ /* 0x000fc60000000000 */
[----:B------:R-:W-:-:S04]  /*0600*/  ISETP.GT.U32.AND P0, PT, R12, 0xfd, PT ;  /* 0x000000fd0c00780c */ /* 0x000fc80003f04070 */
[----:B------:R-:W-:-:S13]  /*0610*/  ISETP.GT.U32.OR P0, PT, R11, 0xfd, P0 ;  /* 0x000000fd0b00780c */ /* 0x000fda0000704470 */
[----:B------:R-:W-:Y:S01]  /*0620*/  @!P0 IMAD.MOV.U32 R9, RZ, RZ, RZ ;  /* 0x000000ffff098224 */ /* 0x000fe200078e00ff */
[----:B------:R-:W-:Y:S06]  /*0630*/  @!P0 BRA `(.L_x_5) ;  /* 0x00000000005c8947 */ /* 0x000fec0003800000 */
[----:B------:R-:W-:Y:S02]  /*0640*/  FSETP.GTU.FTZ.AND P0, PT, |R0|, +INF , PT ;  /* 0x7f8000000000780b */ /* 0x000fe40003f1c200 */
[----:B------:R-:W-:-:S04]  /*0650*/  FSETP.GTU.FTZ.AND P1, PT, |R3|, +INF , PT ;  /* 0x7f8000000300780b */ /* 0x000fc80003f3c200 */
[----:B------:R-:W-:-:S13]  /*0660*/  PLOP3.LUT P0, PT, P0, P1, PT, 0xf8, 0x8f ;  /* 0x00000000008f781c */ /* 0x000fda0000703f70 */
[----:B------:R-:W-:Y:S05]  /*0670*/  @P0 BRA `(.L_x_6) ;  /* 0x00000004004c0947 */ /* 0x000fea0003800000 */
[----:B------:R-:W-:-:S13]  /*0680*/  LOP3.LUT P0, RZ, R3, 0x7fffffff, R0, 0xc8, !PT ;  /* 0x7fffffff03ff7812 */ /* 0x000fda000780c800 */
[----:B------:R-:W-:Y:S05]  /*0690*/  @!P0 BRA `(.L_x_7) ;  /* 0x00000004003c8947 */ /* 0x000fea0003800000 */
[C---:B------:R-:W-:Y:S02]  /*06a0*/  FSETP.NEU.FTZ.AND P2, PT, |R0|.reuse, +INF , PT ;  /* 0x7f8000000000780b */ /* 0x040fe40003f5d200 */
[----:B------:R-:W-:Y:S02]  /*06b0*/  FSETP.NEU.FTZ.AND P1, PT, |R3|, +INF , PT ;  /* 0x7f8000000300780b */ /* 0x000fe40003f3d200 */
[----:B------:R-:W-:-:S11]  /*06c0*/  FSETP.NEU.FTZ.AND P0, PT, |R0|, +INF , PT ;  /* 0x7f8000000000780b */ /* 0x000fd60003f1d200 */
[----:B------:R-:W-:Y:S05]  /*06d0*/  @!P1 BRA !P2, `(.L_x_7) ;  /* 0x00000004002c9947 */ /* 0x000fea0005000000 */
[----:B------:R-:W-:-:S04]  /*06e0*/  LOP3.LUT P2, RZ, R0, 0x7fffffff, RZ, 0xc0, !PT ;  /* 0x7fffffff00ff7812 */ /* 0x000fc8000784c0ff */
[----:B------:R-:W-:-:S13]  /*06f0*/  PLOP3.LUT P1, PT, P1, P2, PT, 0x2f, 0xf2 ;  /* 0x0000000000f2781c */ /* 0x000fda0000f24577 */
[----:B------:R-:W-:Y:S05]  /*0700*/  @P1 BRA `(.L_x_8) ;  /* 0x0000000400181947 */ /* 0x000fea0003800000 */
[----:B------:R-:W-:-:S04]  /*0710*/  LOP3.LUT P1, RZ, R3, 0x7fffffff, RZ, 0xc0, !PT ;  /* 0x7fffffff03ff7812 */ /* 0x000fc8000782c0ff */
[----:B------:R-:W-:-:S13]  /*0720*/  PLOP3.LUT P0, PT, P0, P1, PT, 0x2f, 0xf2 ;  /* 0x0000000000f2781c */ /* 0x000fda0000702577 */
[----:B------:R-:W-:Y:S05]  /*0730*/  @P0 BRA `(.L_x_9) ;  /* 0x0000000400000947 */ /* 0x000fea0003800000 */
[----:B------:R-:W-:Y:S02]  /*0740*/  ISETP.GE.AND P0, PT, R11, RZ, PT ;  /* 0x000000ff0b00720c */ /* 0x000fe40003f06270 */
[----:B------:R-:W-:-:S11]  /*0750*/  ISETP.GE.AND P1, PT, R12, RZ, PT ;  /* 0x000000ff0c00720c */ /* 0x000fd60003f26270 */
[----:B------:R-:W-:Y:S01]  /*0760*/  @P0 IMAD.MOV.U32 R9, RZ, RZ, RZ ;  /* 0x000000ffff090224 */ /* 0x000fe200078e00ff */
[----:B------:R-:W-:Y:S01]  /*0770*/  @!P0 MOV R9, 0xffffffc0 ;  /* 0xffffffc000098802 */ /* 0x000fe20000000f00 */
[----:B------:R-:W-:Y:S01]  /*0780*/  @!P0 FFMA R0, R0, 1.84467440737095516160e+19, RZ ;  /* 0x5f80000000008823 */ /* 0x000fe200000000ff */
[----:B------:R-:W-:-:S03]  /*0790*/  @!P1 FFMA R3, R3, 1.84467440737095516160e+19, RZ ;  /* 0x5f80000003039823 */ /* 0x000fc600000000ff */
[----:B------:R-:W-:-:S07]  /*07a0*/  @!P1 VIADD R9, R9, 0x40 ;  /* 0x0000004009099836 */ /* 0x000fce0000000000 */
.L_x_5:
[----:B------:R-:W-:Y:S01]  /*07b0*/  LEA R12, R10, 0xc0800000, 0x17 ;  /* 0xc08000000a0c7811 */ /* 0x000fe200078eb8ff */
[----:B------:R-:W-:Y:S04]  /*07c0*/  BSSY.RECONVERGENT B2, `(.L_x_10) ;  /* 0x0000036000027945 */ /* 0x000fe80003800200 */
[----:B------:R-:W-:Y:S02]  /*07d0*/  IMAD.IADD R12, R3, 0x1, -R12 ;  /* 0x00000001030c7824 */ /* 0x000fe400078e0a0c */
[----:B------:R-:W-:Y:S02]  /*07e0*/  VIADD R3, R14, 0xffffff81 ;  /* 0xffffff810e037836 */ /* 0x000fe40000000000 */
[----:B------:R-:W0:Y:S01]  /*07f0*/  MUFU.RCP R11, R12 ;  /* 0x0000000c000b7308 */ /* 0x000e220000001000 */
[----:B------:R-:W-:Y:S01]  /*0800*/  FADD.FTZ R13, -R12, -RZ ;  /* 0x800000ff0c0d7221 */ /* 0x000fe20000010100 */
[C---:B------:R-:W-:Y:S01]  /*0810*/  IMAD R0, R3.reuse, -0x800000, R0 ;  /* 0xff80000003007824 */ /* 0x040fe200078e0200 */
[----:B------:R-:W-:-:S05]  /*0820*/  IADD3 R10, PT, PT, R3, 0x7f, -R10 ;  /* 0x0000007f030a7810 */ /* 0x000fca0007ffe80a */
[----:B------:R-:W-:Y:S02]  /*0830*/  IMAD.IADD R10, R10, 0x1, R9 ;  /* 0x000000010a0a7824 */ /* 0x000fe400078e0209 */
[----:B0-----:R-:W-:-:S04]  /*0840*/  FFMA R14, R11, R13, 1 ;  /* 0x3f8000000b0e7423 */ /* 0x001fc8000000000d */
[----:B------:R-:W-:-:S04]  /*0850*/  FFMA R16, R11, R14, R11 ;  /* 0x0000000e0b107223 */ /* 0x000fc8000000000b */
[----:B------:R-:W-:-:S04]  /*0860*/  FFMA R11, R0, R16, RZ ;  /* 0x00000010000b7223 */ /* 0x000fc800000000ff */
[----:B------:R-:W-:-:S04]  /*0870*/  FFMA R14, R13, R11, R0 ;  /* 0x0000000b0d0e7223 */ /* 0x000fc80000000000 */
[----:B------:R-:W-:-:S04]  /*0880*/  FFMA R11, R16, R14, R11 ;  /* 0x0000000e100b7223 */ /* 0x000fc8000000000b */
[----:B------:R-:W-:-:S04]  /*0890*/  FFMA R14, R13, R11, R0 ;  /* 0x0000000b0d0e7223 */ /* 0x000fc80000000000 */
[----:B------:R-:W-:-:S05]  /*08a0*/  FFMA R0, R16, R14, R11 ;  /* 0x0000000e10007223 */ /* 0x000fca000000000b */
[----:B------:R-:W-:-:S04]  /*08b0*/  SHF.R.U32.HI R3, RZ, 0x17, R0 ;  /* 0x00000017ff037819 */ /* 0x000fc80000011600 */
[----:B------:R-:W-:-:S05]  /*08c0*/  LOP3.LUT R3, R3, 0xff, RZ, 0xc0, !PT ;  /* 0x000000ff03037812 */ /* 0x000fca00078ec0ff */
[----:B------:R-:W-:-:S04]  /*08d0*/  IMAD.IADD R13, R3, 0x1, R10 ;  /* 0x00000001030d7824 */ /* 0x000fc800078e020a */
[----:B------:R-:W-:-:S05]  /*08e0*/  VIADD R3, R13, 0xffffffff ;  /* 0xffffffff0d037836 */ /* 0x000fca0000000000 */
[----:B------:R-:W-:-:S13]  /*08f0*/  ISETP.GE.U32.AND P0, PT, R3, 0xfe, PT ;  /* 0x000000fe0300780c */ /* 0x000fda0003f06070 */
[----:B------:R-:W-:Y:S05]  /*0900*/  @!P0 BRA `(.L_x_11) ;  /* 0x0000000000808947 */ /* 0x000fea0003800000 */
[----:B------:R-:W-:-:S13]  /*0910*/  ISETP.GT.AND P0, PT, R13, 0xfe, PT ;  /* 0x000000fe0d00780c */ /* 0x000fda0003f04270 */
[----:B------:R-:W-:Y:S05]  /*0920*/  @P0 BRA `(.L_x_12) ;  /* 0x00000000006c0947 */ /* 0x000fea0003800000 */
[----:B------:R-:W-:-:S13]  /*0930*/  ISETP.GE.AND P0, PT, R13, 0x1, PT ;  /* 0x000000010d00780c */ /* 0x000fda0003f06270 */
[----:B------:R-:W-:Y:S05]  /*0940*/  @P0 BRA `(.L_x_13) ;  /* 0x0000000000740947 */ /* 0x000fea0003800000 */
[----:B------:R-:W-:Y:S02]  /*0950*/  ISETP.GE.AND P0, PT, R13, -0x18, PT ;  /* 0xffffffe80d00780c */ /* 0x000fe40003f06270 */
[----:B------:R-:W-:-:S11]  /*0960*/  LOP3.LUT R0, R0, 0x80000000, RZ, 0xc0, !PT ;  /* 0x8000000000007812 */ /* 0x000fd600078ec0ff */
[----:B------:R-:W-:Y:S05]  /*0970*/  @!P0 BRA `(.L_x_13) ;  /* 0x0000000000688947 */ /* 0x000fea0003800000 */
[CCC-:B------:R-:W-:Y:S01]  /*0980*/  FFMA.RZ R3, R16.reuse, R14.reuse, R11.reuse ;  /* 0x0000000e10037223 */ /* 0x1c0fe2000000c00b */
[C---:B------:R-:W-:Y:S01]  /*0990*/  IADD3 R12, PT, PT, R13.reuse, 0x20, RZ ;  /* 0x000000200d0c7810 */ /* 0x040fe20007ffe0ff */
[CCC-:B------:R-:W-:Y:S01]  /*09a0*/  FFMA.RM R10, R16.reuse, R14.reuse, R11.reuse ;  /* 0x0000000e100a7223 */ /* 0x1c0fe2000000400b */
[----:B------:R-:W-:Y:S02]  /*09b0*/  ISETP.NE.AND P2, PT, R13, RZ, PT ;  /* 0x000000ff0d00720c */ /* 0x000fe40003f45270 */
[----:B------:R-:W-:Y:S01]  /*09c0*/  LOP3.LUT R9, R3, 0x7fffff, RZ, 0xc0, !PT ;  /* 0x007fffff03097812 */ /* 0x000fe200078ec0ff */
[----:B------:R-:W-:Y:S01]  /*09d0*/  FFMA.RP R3, R16, R14, R11 ;  /* 0x0000000e10037223 */ /* 0x000fe2000000800b */
[----:B------:R-:W-:Y:S01]  /*09e0*/  IMAD.MOV R11, RZ, RZ, -R13 ;  /* 0x000000ffff0b7224 */ /* 0x000fe200078e0a0d */
[----:B------:R-:W-:Y:S02]  /*09f0*/  ISETP.NE.AND P1, PT, R13, RZ, PT ;  /* 0x000000ff0d00720c */ /* 0x000fe40003f25270 */
[----:B------:R-:W-:-:S02]  /*0a00*/  LOP3.LUT R9, R9, 0x800000, RZ, 0xfc, !PT ;  /* 0x0080000009097812 */ /* 0x000fc400078efcff */
[----:B------:R-:W-:Y:S02]  /*0a10*/  FSETP.NEU.FTZ.AND P0, PT, R3, R10, PT ;  /* 0x0000000a0300720b */ /* 0x000fe40003f1d000 */
[----:B------:R-:W-:Y:S02]  /*0a20*/  SHF.L.U32 R12, R9, R12, RZ ;  /* 0x0000000c090c7219 */ /* 0x000fe400000006ff */
[----:B------:R-:W-:Y:S02]  /*0a30*/  SEL R10, R11, RZ, P2 ;  /* 0x000000ff0b0a7207 */ /* 0x000fe40001000000 */
[----:B------:R-:W-:Y:S02]  /*0a40*/  ISETP.NE.AND P1, PT, R12, RZ, P1 ;  /* 0x000000ff0c00720c */ /* 0x000fe40000f25270 */
[----:B------:R-:W-:Y:S02]  /*0a50*/  SHF.R.U32.HI R10, RZ, R10, R9 ;  /* 0x0000000aff0a7219 */ /* 0x000fe40000011609 */
[----:B------:R-:W-:-:S02]  /*0a60*/  PLOP3.LUT P0, PT, P0, P1, PT, 0xf8, 0x8f ;  /* 0x00000000008f781c */ /* 0x000fc40000703f70 */
[----:B------:R-:W-:Y:S02]  /*0a70*/  SHF.R.U32.HI R12, RZ, 0x1, R10 ;  /* 0x00000001ff0c7819 */ /* 0x000fe4000001160a */
[----:B------:R-:W-:-:S04]  /*0a80*/  SEL R3, RZ, 0x1, !P0 ;  /* 0x00000001ff037807 */ /* 0x000fc80004000000 */
[----:B------:R-:W-:-:S04]  /*0a90*/  LOP3.LUT R3, R3, 0x1, R12, 0xf8, !PT ;  /* 0x0000000103037812 */ /* 0x000fc800078ef80c */
[----:B------:R-:W-:-:S05]  /*0aa0*/  LOP3.LUT R3, R3, R10, RZ, 0xc0, !PT ;  /* 0x0000000a03037212 */ /* 0x000fca00078ec0ff */
[----:B------:R-:W-:-:S05]  /*0ab0*/  IMAD.IADD R3, R12, 0x1, R3 ;  /* 0x000000010c037824 */ /* 0x000fca00078e0203 */
[----:B------:R-:W-:Y:S01]  /*0ac0*/  LOP3.LUT R0, R3, R0, RZ, 0xfc, !PT ;  /* 0x0000000003007212 */ /* 0x000fe200078efcff */
[----:B------:R-:W-:Y:S06]  /*0ad0*/  BRA `(.L_x_13) ;  /* 0x0000000000107947 */ /* 0x000fec0003800000 */
.L_x_12:
[----:B------:R-:W-:-:S04]  /*0ae0*/  LOP3.LUT R0, R0, 0x80000000, RZ, 0xc0, !PT ;  /* 0x8000000000007812 */ /* 0x000fc800078ec0ff */
[----:B------:R-:W-:Y:S01]  /*0af0*/  LOP3.LUT R0, R0, 0x7f800000, RZ, 0xfc, !PT ;  /* 0x7f80000000007812 */ /* 0x000fe200078efcff */
[----:B------:R-:W-:Y:S06]  /*0b00*/  BRA `(.L_x_13) ;  /* 0x0000000000047947 */ /* 0x000fec0003800000 */
.L_x_11:
[----:B------:R-:W-:-:S07]  /*0b10*/  IMAD R0, R10, 0x800000, R0 ;  /* 0x008000000a007824 */ /* 0x000fce00078e0200 */
.L_x_13:
[----:B------:R-:W-:Y:S05]  /*0b20*/  BSYNC.RECONVERGENT B2 ;  /* 0x0000000000027941 */ /* 0x000fea0003800200 */
.L_x_10:
[----:B------:R-:W-:Y:S05]  /*0b30*/  BRA `(.L_x_14) ;  /* 0x0000000000207947 */ /* 0x000fea0003800000 */
.L_x_9:
[----:B------:R-:W-:-:S04]  /*0b40*/  LOP3.LUT R0, R3, 0x80000000, R0, 0x48, !PT ;  /* 0x8000000003007812 */ /* 0x000fc800078e4800 */
[----:B------:R-:W-:Y:S01]  /*0b50*/  LOP3.LUT R0, R0, 0x7f800000, RZ, 0xfc, !PT ;  /* 0x7f80000000007812 */ /* 0x000fe200078efcff */
[----:B------:R-:W-:Y:S06]  /*0b60*/  BRA `(.L_x_14) ;  /* 0x0000000000147947 */ /* 0x000fec0003800000 */
.L_x_8:
[----:B------:R-:W-:Y:S01]  /*0b70*/  LOP3.LUT R0, R3, 0x80000000, R0, 0x48, !PT ;  /* 0x8000000003007812 */ /* 0x000fe200078e4800 */
[----:B------:R-:W-:Y:S06]  /*0b80*/  BRA `(.L_x_14) ;  /* 0x00000000000c7947 */ /* 0x000fec0003800000 */
.L_x_7:
[----:B------:R-:W0:Y:S01]  /*0b90*/  MUFU.RSQ R0, -QNAN ;  /* 0xffc0000000007908 */ /* 0x000e220000001400 */
[----:B------:R-:W-:Y:S05]  /*0ba0*/  BRA `(.L_x_14) ;  /* 0x0000000000047947 */ /* 0x000fea0003800000 */
.L_x_6:
[----:B------:R-:W-:-:S07]  /*0bb0*/  FADD.FTZ R0, R0, R3 ;  /* 0x0000000300007221 */ /* 0x000fce0000010000 */
.L_x_14:
[----:B------:R-:W-:Y:S05]  /*0bc0*/  BSYNC.RECONVERGENT B1 ;  /* 0x0000000000017941 */ /* 0x000fea0003800200 */
.L_x_4:
[----:B------:R-:W-:-:S04]  /*0bd0*/  IMAD.MOV.U32 R9, RZ, RZ, 0x0 ;  /* 0x00000000ff097424 */ /* 0x000fc800078e00ff */
[----:B0-----:R-:W-:Y:S05]  /*0be0*/  RET.REL.NODEC R8 `(_Z15update_velocityPfS_S_S_fff) ;  /* 0xfffffff408047950 */ /* 0x001fea0003c3ffff */
.L_x_15:
[----:B------:R-:W-:-:S00]  /*0bf0*/  BRA `(.L_x_15) ;  /* 0xfffffffc00fc7947 */ /* 0x000fc0000383ffff */
[----:B------:R-:W-:-:S00]  /*0c00*/  NOP ;  /* 0x0000000000007918 */ /* 0x000fc00000000000 */
[----:B------:R-:W-:-:S00]  /*0c10*/  NOP ;  /* 0x0000000000007918 */ /* 0x000fc00000000000 */
[----:B------:R-:W-:-:S00]  /*0c20*/  NOP ;  /* 0x0000000000007918 */ /* 0x000fc00000000000 */
[----:B------:R-:W-:-:S00]  /*0c30*/  NOP ;  /* 0x0000000000007918 */ /* 0x000fc00000000000 */
[----:B------:R-:W-:-:S00]  /*0c40*/  NOP ;  /* 0x0000000000007918 */ /* 0x000fc00000000000 */
[----:B------:R-:W-:-:S00]  /*0c50*/  NOP ;  /* 0x0000000000007918 */ /* 0x000fc00000000000 */
[----:B------:R-:W-:-:S00]  /*0c60*/  NOP ;  /* 0x0000000000007918 */ /* 0x000fc00000000000 */
[----:B------:R-:W-:-:S00]  /*0c70*/  NOP ;  /* 0x0000000000007918 */ /* 0x000fc00000000000 */
.L_x_16:


//--------------------- .nv.shared.reserved.0     --------------------------
	.section	.nv.shared.reserved.0,"aw",@nobits
	.weak		__nv_reservedSMEM_offset_0_alias
	.size		__nv_reservedSMEM_offset_0_alias, 0, 64
	.other		__nv_reservedSMEM_offset_0_alias,@"STO_CUDA_RESERVED_SHARED STV_DEFAULT"
__nv_reservedSMEM_offset_0_alias:
	.zero		0
	.zero		64


//--------------------- .nv.constant0._Z15update_velocityPfS_S_S_fff --------------------------
	.section	.nv.constant0._Z15update_velocityPfS_S_S_fff,"a",@progbits
	.sectionflags	@""
	.align	4
.nv.constant0._Z15update_velocityPfS_S_S_fff:
	.zero		940


//--------------------- SYMBOLS --------------------------

	.type		.nv.reservedSmem.offset0,@object
	.size		.nv.reservedSmem.offset0,0x4
